//
// Generated by NVIDIA NVVM Compiler
//
// Compiler Build ID: CL-36424714
// Cuda compilation tools, release 13.0, V13.0.88
// Based on NVVM 20.0.0
//

.version 9.0
.target sm_100
.address_size 64

	// .globl	_Z10simple_addPKfS0_Pfi
.extern .shared .align 16 .b8 sdata[];

.visible .entry _Z10simple_addPKfS0_Pfi(
	.param .u64 .ptr .align 1 _Z10simple_addPKfS0_Pfi_param_0,
	.param .u64 .ptr .align 1 _Z10simple_addPKfS0_Pfi_param_1,
	.param .u64 .ptr .align 1 _Z10simple_addPKfS0_Pfi_param_2,
	.param .u32 _Z10simple_addPKfS0_Pfi_param_3
)
{
	.reg .pred 	%p<2>;
	.reg .b32 	%r<6>;
	.reg .b32 	%f<4>;
	.reg .b64 	%rd<11>;

	ld.param.u64 	%rd1, [_Z10simple_addPKfS0_Pfi_param_0];
	ld.param.u64 	%rd2, [_Z10simple_addPKfS0_Pfi_param_1];
	ld.param.u64 	%rd3, [_Z10simple_addPKfS0_Pfi_param_2];
	ld.param.u32 	%r2, [_Z10simple_addPKfS0_Pfi_param_3];
	mov.u32 	%r3, %ctaid.x;
	mov.u32 	%r4, %ntid.x;
	mov.u32 	%r5, %tid.x;
	mad.lo.s32 	%r1, %r3, %r4, %r5;
	setp.ge.s32 	%p1, %r1, %r2;
	@%p1 bra 	$L__BB0_2;
	cvta.to.global.u64 	%rd4, %rd1;
	cvta.to.global.u64 	%rd5, %rd2;
	cvta.to.global.u64 	%rd6, %rd3;
	mul.wide.s32 	%rd7, %r1, 4;
	add.s64 	%rd8, %rd4, %rd7;
	ld.global.nc.f32 	%f1, [%rd8];
	add.s64 	%rd9, %rd5, %rd7;
	ld.global.nc.f32 	%f2, [%rd9];
	add.f32 	%f3, %f1, %f2;
	add.s64 	%rd10, %rd6, %rd7;
	st.global.f32 	[%rd10], %f3;
$L__BB0_2:
	ret;

}
	// .globl	_Z10fma_kernelPKfS0_S0_Pffi
.visible .entry _Z10fma_kernelPKfS0_S0_Pffi(
	.param .u64 .ptr .align 1 _Z10fma_kernelPKfS0_S0_Pffi_param_0,
	.param .u64 .ptr .align 1 _Z10fma_kernelPKfS0_S0_Pffi_param_1,
	.param .u64 .ptr .align 1 _Z10fma_kernelPKfS0_S0_Pffi_param_2,
	.param .u64 .ptr .align 1 _Z10fma_kernelPKfS0_S0_Pffi_param_3,
	.param .f32 _Z10fma_kernelPKfS0_S0_Pffi_param_4,
	.param .u32 _Z10fma_kernelPKfS0_S0_Pffi_param_5
)
{
	.reg .pred 	%p<2>;
	.reg .b32 	%r<6>;
	.reg .b32 	%f<7>;
	.reg .b64 	%rd<14>;

	ld.param.u64 	%rd1, [_Z10fma_kernelPKfS0_S0_Pffi_param_0];
	ld.param.u64 	%rd2, [_Z10fma_kernelPKfS0_S0_Pffi_param_1];
	ld.param.u64 	%rd3, [_Z10fma_kernelPKfS0_S0_Pffi_param_2];
	ld.param.u64 	%rd4, [_Z10fma_kernelPKfS0_S0_Pffi_param_3];
	ld.param.f32 	%f1, [_Z10fma_kernelPKfS0_S0_Pffi_param_4];
	ld.param.u32 	%r2, [_Z10fma_kernelPKfS0_S0_Pffi_param_5];
	mov.u32 	%r3, %ctaid.x;
	mov.u32 	%r4, %ntid.x;
	mov.u32 	%r5, %tid.x;
	mad.lo.s32 	%r1, %r3, %r4, %r5;
	setp.ge.s32 	%p1, %r1, %r2;
	@%p1 bra 	$L__BB1_2;
	cvta.to.global.u64 	%rd5, %rd1;
	cvta.to.global.u64 	%rd6, %rd2;
	cvta.to.global.u64 	%rd7, %rd3;
	cvta.to.global.u64 	%rd8, %rd4;
	mul.wide.s32 	%rd9, %r1, 4;
	add.s64 	%rd10, %rd5, %rd9;
	ld.global.nc.f32 	%f2, [%rd10];
	add.s64 	%rd11, %rd6, %rd9;
	ld.global.nc.f32 	%f3, [%rd11];
	add.s64 	%rd12, %rd7, %rd9;
	ld.global.nc.f32 	%f4, [%rd12];
	mul.f32 	%f5, %f1, %f4;
	fma.rn.f32 	%f6, %f2, %f3, %f5;
	add.s64 	%rd13, %rd8, %rd9;
	st.global.f32 	[%rd13], %f6;
$L__BB1_2:
	ret;

}
	// .globl	_Z10reduce_sumPKfPfi
.visible .entry _Z10reduce_sumPKfPfi(
	.param .u64 .ptr .align 1 _Z10reduce_sumPKfPfi_param_0,
	.param .u64 .ptr .align 1 _Z10reduce_sumPKfPfi_param_1,
	.param .u32 _Z10reduce_sumPKfPfi_param_2
)
{
	.reg .pred 	%p<6>;
	.reg .b32 	%r<14>;
	.reg .b32 	%f<9>;
	.reg .b64 	%rd<9>;

	ld.param.u64 	%rd1, [_Z10reduce_sumPKfPfi_param_0];
	ld.param.u64 	%rd2, [_Z10reduce_sumPKfPfi_param_1];
	ld.param.u32 	%r8, [_Z10reduce_sumPKfPfi_param_2];
	mov.u32 	%r1, %tid.x;
	mov.u32 	%r2, %ctaid.x;
	mov.u32 	%r13, %ntid.x;
	mad.lo.s32 	%r4, %r2, %r13, %r1;
	setp.ge.s32 	%p1, %r4, %r8;
	mov.f32 	%f8, 0f00000000;
	@%p1 bra 	$L__BB2_2;
	cvta.to.global.u64 	%rd3, %rd1;
	mul.wide.s32 	%rd4, %r4, 4;
	add.s64 	%rd5, %rd3, %rd4;
	ld.global.nc.f32 	%f8, [%rd5];
$L__BB2_2:
	shl.b32 	%r9, %r1, 2;
	mov.u32 	%r10, sdata;
	add.s32 	%r5, %r10, %r9;
	st.shared.f32 	[%r5], %f8;
	bar.sync 	0;
	setp.lt.u32 	%p2, %r13, 2;
	@%p2 bra 	$L__BB2_6;
$L__BB2_3:
	shr.u32 	%r7, %r13, 1;
	setp.ge.u32 	%p3, %r1, %r7;
	@%p3 bra 	$L__BB2_5;
	shl.b32 	%r11, %r7, 2;
	add.s32 	%r12, %r5, %r11;
	ld.shared.f32 	%f4, [%r12];
	ld.shared.f32 	%f5, [%r5];
	add.f32 	%f6, %f4, %f5;
	st.shared.f32 	[%r5], %f6;
$L__BB2_5:
	bar.sync 	0;
	setp.gt.u32 	%p4, %r13, 3;
	mov.u32 	%r13, %r7;
	@%p4 bra 	$L__BB2_3;
$L__BB2_6:
	setp.ne.s32 	%p5, %r1, 0;
	@%p5 bra 	$L__BB2_8;
	ld.shared.f32 	%f7, [sdata];
	cvta.to.global.u64 	%rd6, %rd2;
	mul.wide.u32 	%rd7, %r2, 4;
	add.s64 	%rd8, %rd6, %rd7;
	st.global.f32 	[%rd8], %f7;
$L__BB2_8:
	ret;

}


// ===== COMPILED SASS (sm_100) =====

	.target	sm_100

	.elftype	@"ET_EXEC"


//--------------------- .note.nv.tkinfo           --------------------------
	.section	.note.nv.tkinfo,"",@"SHT_NOTE"
	.sectionflags	@"SHF_NOTE_NV_TKINFO"
	.tkinfo
        /*0018*/ 	.word	0x00000002
        /*0030*/ 	.string	""
        /*0030*/ 	.string	"ptxas"
        /*0030*/ 	.string	"Cuda compilation tools, release 13.0, V13.0.88"
        /*0030*/ 	.string	"Build cuda_13.0.r13.0/compiler.36424714_0"
        /*0030*/ 	.string	"-arch sm_100 -m 64 "



//--------------------- .note.nv.cuinfo           --------------------------
	.section	.note.nv.cuinfo,"",@"SHT_NOTE"
	.sectionflags	@"SHF_NOTE_NV_CUINFO"
        /*0018*/ 	.short	0x0002
        /*001a*/ 	.short	0x0064
        /*001c*/ 	.short	0x0082
	.zero		2


//--------------------- .nv.info                  --------------------------
	.section	.nv.info,"",@"SHT_CUDA_INFO"
	.align	4


	//----- nvinfo : EIATTR_REGCOUNT
	.align		4
        /*0000*/ 	.byte	0x04, 0x2f
        /*0002*/ 	.short	(.L_1 - .L_0)
	.align		4
.L_0:
        /*0004*/ 	.word	index@(_Z10simple_addPKfS0_Pfi)
        /*0008*/ 	.word	0x0000000c


	//----- nvinfo : EIATTR_FRAME_SIZE
	.align		4
.L_1:
        /*000c*/ 	.byte	0x04, 0x11
        /*000e*/ 	.short	(.L_3 - .L_2)
	.align		4
.L_2:
        /*0010*/ 	.word	index@(_Z10simple_addPKfS0_Pfi)
        /*0014*/ 	.word	0x00000000


	//----- nvinfo : EIATTR_REGCOUNT
	.align		4
.L_3:
        /*0018*/ 	.byte	0x04, 0x2f
        /*001a*/ 	.short	(.L_5 - .L_4)
	.align		4
.L_4:
        /*001c*/ 	.word	index@(_Z10fma_kernelPKfS0_S0_Pffi)
        /*0020*/ 	.word	0x00000010


	//----- nvinfo : EIATTR_FRAME_SIZE
	.align		4
.L_5:
        /*0024*/ 	.byte	0x04, 0x11
        /*0026*/ 	.short	(.L_7 - .L_6)
	.align		4
.L_6:
        /*0028*/ 	.word	index@(_Z10fma_kernelPKfS0_S0_Pffi)
        /*002c*/ 	.word	0x00000000


	//----- nvinfo : EIATTR_REGCOUNT
	.align		4
.L_7:
        /*0030*/ 	.byte	0x04, 0x2f
        /*0032*/ 	.short	(.L_9 - .L_8)
	.align		4
.L_8:
        /*0034*/ 	.word	index@(_Z10reduce_sumPKfPfi)
        /*0038*/ 	.word	0x0000000b


	//----- nvinfo : EIATTR_FRAME_SIZE
	.align		4
.L_9:
        /*003c*/ 	.byte	0x04, 0x11
        /*003e*/ 	.short	(.L_11 - .L_10)
	.align		4
.L_10:
        /*0040*/ 	.word	index@(_Z10reduce_sumPKfPfi)
        /*0044*/ 	.word	0x00000000


	//----- nvinfo : EIATTR_MIN_STACK_SIZE
	.align		4
.L_11:
        /*0048*/ 	.byte	0x04, 0x12
        /*004a*/ 	.short	(.L_13 - .L_12)
	.align		4
.L_12:
        /*004c*/ 	.word	index@(_Z10reduce_sumPKfPfi)
        /*0050*/ 	.word	0x00000000


	//----- nvinfo : EIATTR_MIN_STACK_SIZE
	.align		4
.L_13:
        /*0054*/ 	.byte	0x04, 0x12
        /*0056*/ 	.short	(.L_15 - .L_14)
	.align		4
.L_14:
        /*0058*/ 	.word	index@(_Z10fma_kernelPKfS0_S0_Pffi)
        /*005c*/ 	.word	0x00000000


	//----- nvinfo : EIATTR_MIN_STACK_SIZE
	.align		4
.L_15:
        /*0060*/ 	.byte	0x04, 0x12
        /*0062*/ 	.short	(.L_17 - .L_16)
	.align		4
.L_16:
        /*0064*/ 	.word	index@(_Z10simple_addPKfS0_Pfi)
        /*0068*/ 	.word	0x00000000
.L_17:


//--------------------- .nv.compat                --------------------------
	.section	.nv.compat,"",@"SHT_CUDA_COMPAT_INFO"
	.align	4
        /*0000*/ 	.byte	0x02, 0x09, 0x00, 0x00, 0x02, 0x02, 0x01, 0x00, 0x02, 0x05, 0x05, 0x00, 0x03, 0x07, 0x01, 0x01
        /*0010*/ 	.byte	0x02, 0x03, 0x00, 0x00, 0x02, 0x06, 0x01, 0x00, 0x04, 0x0b, 0x08, 0x00, 0x09, 0x00, 0x00, 0x00
        /*0020*/ 	.byte	0x00, 0x00, 0x00, 0x00


//--------------------- .nv.info._Z10reduce_sumPKfPfi --------------------------
	.section	.nv.info._Z10reduce_sumPKfPfi,"",@"SHT_CUDA_INFO"
	.sectionflags	@""
	.align	4


	//----- nvinfo : EIATTR_CUDA_API_VERSION
	.align		4
        /*0000*/ 	.byte	0x04, 0x37
        /*0002*/ 	.short	(.L_19 - .L_18)
.L_18:
        /*0004*/ 	.word	0x00000082


	//----- nvinfo : EIATTR_KPARAM_INFO
	.align		4
.L_19:
        /*0008*/ 	.byte	0x04, 0x17
        /*000a*/ 	.short	(.L_21 - .L_20)
.L_20:
        /*000c*/ 	.word	0x00000000
        /*0010*/ 	.short	0x0002
        /*0012*/ 	.short	0x0010
        /*0014*/ 	.byte	0x00, 0xf0, 0x11, 0x00


	//----- nvinfo : EIATTR_KPARAM_INFO
	.align		4
.L_21:
        /*0018*/ 	.byte	0x04, 0x17
        /*001a*/ 	.short	(.L_23 - .L_22)
.L_22:
        /*001c*/ 	.word	0x00000000
        /*0020*/ 	.short	0x0001
        /*0022*/ 	.short	0x0008
        /*0024*/ 	.byte	0x00, 0xf5, 0x21, 0x00


	//----- nvinfo : EIATTR_KPARAM_INFO
	.align		4
.L_23:
        /*0028*/ 	.byte	0x04, 0x17
        /*002a*/ 	.short	(.L_25 - .L_24)
.L_24:
        /*002c*/ 	.word	0x00000000
        /*0030*/ 	.short	0x0000
        /*0032*/ 	.short	0x0000
        /*0034*/ 	.byte	0x00, 0xf5, 0x21, 0x00


	//----- nvinfo : EIATTR_SPARSE_MMA_MASK
	.align		4
.L_25:
        /*0038*/ 	.byte	0x03, 0x50
        /*003a*/ 	.short	0x0000


	//----- nvinfo : EIATTR_MAXREG_COUNT
	.align		4
        /*003c*/ 	.byte	0x03, 0x1b
        /*003e*/ 	.short	0x00ff


	//----- nvinfo : EIATTR_NUM_BARRIERS
	.align		4
        /*0040*/ 	.byte	0x02, 0x4c
        /*0042*/ 	.byte	0x01
	.zero		1


	//----- nvinfo : EIATTR_MERCURY_ISA_VERSION
	.align		4
        /*0044*/ 	.byte	0x03, 0x5f
        /*0046*/ 	.short	0x0101


	//----- nvinfo : EIATTR_VRC_CTA_INIT_COUNT
	.align		4
        /*0048*/ 	.byte	0x02, 0x4a
	.zero		1
	.zero		1


	//----- nvinfo : EIATTR_EXIT_INSTR_OFFSETS
	.align		4
        /*004c*/ 	.byte	0x04, 0x1c
        /*004e*/ 	.short	(.L_27 - .L_26)


	//   ....[0]....
.L_26:
        /*0050*/ 	.word	0x00000210


	//   ....[1]....
        /*0054*/ 	.word	0x00000290


	//----- nvinfo : EIATTR_CBANK_PARAM_SIZE
	.align		4
.L_27:
        /*0058*/ 	.byte	0x03, 0x19
        /*005a*/ 	.short	0x0014


	//----- nvinfo : EIATTR_PARAM_CBANK
	.align		4
        /*005c*/ 	.byte	0x04, 0x0a
        /*005e*/ 	.short	(.L_29 - .L_28)
	.align		4
.L_28:
        /*0060*/ 	.word	index@(.nv.constant0._Z10reduce_sumPKfPfi)
        /*0064*/ 	.short	0x0380
        /*0066*/ 	.short	0x0014


	//----- nvinfo : EIATTR_SW_WAR
	.align		4
.L_29:
        /*0068*/ 	.byte	0x04, 0x36
        /*006a*/ 	.short	(.L_31 - .L_30)
.L_30:
        /*006c*/ 	.word	0x00000008
.L_31:


//--------------------- .nv.info._Z10fma_kernelPKfS0_S0_Pffi --------------------------
	.section	.nv.info._Z10fma_kernelPKfS0_S0_Pffi,"",@"SHT_CUDA_INFO"
	.sectionflags	@""
	.align	4


	//----- nvinfo : EIATTR_CUDA_API_VERSION
	.align		4
        /*0000*/ 	.byte	0x04, 0x37
        /*0002*/ 	.short	(.L_33 - .L_32)
.L_32:
        /*0004*/ 	.word	0x00000082


	//----- nvinfo : EIATTR_KPARAM_INFO
	.align		4
.L_33:
        /*0008*/ 	.byte	0x04, 0x17
        /*000a*/ 	.short	(.L_35 - .L_34)
.L_34:
        /*000c*/ 	.word	0x00000000
        /*0010*/ 	.short	0x0005
        /*0012*/ 	.short	0x0024
        /*0014*/ 	.byte	0x00, 0xf0, 0x11, 0x00


	//----- nvinfo : EIATTR_KPARAM_INFO
	.align		4
.L_35:
        /*0018*/ 	.byte	0x04, 0x17
        /*001a*/ 	.short	(.L_37 - .L_36)
.L_36:
        /*001c*/ 	.word	0x00000000
        /*0020*/ 	.short	0x0004
        /*0022*/ 	.short	0x0020
        /*0024*/ 	.byte	0x00, 0xf0, 0x11, 0x00


	//----- nvinfo : EIATTR_KPARAM_INFO
	.align		4
.L_37:
        /*0028*/ 	.byte	0x04, 0x17
        /*002a*/ 	.short	(.L_39 - .L_38)
.L_38:
        /*002c*/ 	.word	0x00000000
        /*0030*/ 	.short	0x0003
        /*0032*/ 	.short	0x0018
        /*0034*/ 	.byte	0x00, 0xf5, 0x21, 0x00


	//----- nvinfo : EIATTR_KPARAM_INFO
	.align		4
.L_39:
        /*0038*/ 	.byte	0x04, 0x17
        /*003a*/ 	.short	(.L_41 - .L_40)
.L_40:
        /*003c*/ 	.word	0x00000000
        /*0040*/ 	.short	0x0002
        /*0042*/ 	.short	0x0010
        /*0044*/ 	.byte	0x00, 0xf5, 0x21, 0x00


	//----- nvinfo : EIATTR_KPARAM_INFO
	.align		4
.L_41:
        /*0048*/ 	.byte	0x04, 0x17
        /*004a*/ 	.short	(.L_43 - .L_42)
.L_42:
        /*004c*/ 	.word	0x00000000
        /*0050*/ 	.short	0x0001
        /*0052*/ 	.short	0x0008
        /*0054*/ 	.byte	0x00, 0xf5, 0x21, 0x00


	//----- nvinfo : EIATTR_KPARAM_INFO
	.align		4
.L_43:
        /*0058*/ 	.byte	0x04, 0x17
        /*005a*/ 	.short	(.L_45 - .L_44)
.L_44:
        /*005c*/ 	.word	0x00000000
        /*0060*/ 	.short	0x0000
        /*0062*/ 	.short	0x0000
        /*0064*/ 	.byte	0x00, 0xf5, 0x21, 0x00


	//----- nvinfo : EIATTR_SPARSE_MMA_MASK
	.align		4
.L_45:
        /*0068*/ 	.byte	0x03, 0x50
        /*006a*/ 	.short	0x0000


	//----- nvinfo : EIATTR_MAXREG_COUNT
	.align		4
        /*006c*/ 	.byte	0x03, 0x1b
        /*006e*/ 	.short	0x00ff


	//----- nvinfo : EIATTR_MERCURY_ISA_VERSION
	.align		4
        /*0070*/ 	.byte	0x03, 0x5f
        /*0072*/ 	.short	0x0101


	//----- nvinfo : EIATTR_VRC_CTA_INIT_COUNT
	.align		4
        /*0074*/ 	.byte	0x02, 0x4a
	.zero		1
	.zero		1


	//----- nvinfo : EIATTR_EXIT_INSTR_OFFSETS
	.align		4
        /*0078*/ 	.byte	0x04, 0x1c
        /*007a*/ 	.short	(.L_47 - .L_46)


	//   ....[0]....
.L_46:
        /*007c*/ 	.word	0x00000070


	//   ....[1]....
        /*0080*/ 	.word	0x00000180


	//----- nvinfo : EIATTR_CBANK_PARAM_SIZE
	.align		4
.L_47:
        /*0084*/ 	.byte	0x03, 0x19
        /*0086*/ 	.short	0x0028


	//----- nvinfo : EIATTR_PARAM_CBANK
	.align		4
        /*0088*/ 	.byte	0x04, 0x0a
        /*008a*/ 	.short	(.L_49 - .L_48)
	.align		4
.L_48:
        /*008c*/ 	.word	index@(.nv.constant0._Z10fma_kernelPKfS0_S0_Pffi)
        /*0090*/ 	.short	0x0380
        /*0092*/ 	.short	0x0028


	//----- nvinfo : EIATTR_SW_WAR
	.align		4
.L_49:
        /*0094*/ 	.byte	0x04, 0x36
        /*0096*/ 	.short	(.L_51 - .L_50)
.L_50:
        /*0098*/ 	.word	0x00000008
.L_51:


//--------------------- .nv.info._Z10simple_addPKfS0_Pfi --------------------------
	.section	.nv.info._Z10simple_addPKfS0_Pfi,"",@"SHT_CUDA_INFO"
	.sectionflags	@""
	.align	4


	//----- nvinfo : EIATTR_CUDA_API_VERSION
	.align		4
        /*0000*/ 	.byte	0x04, 0x37
        /*0002*/ 	.short	(.L_53 - .L_52)
.L_52:
        /*0004*/ 	.word	0x00000082


	//----- nvinfo : EIATTR_KPARAM_INFO
	.align		4
.L_53:
        /*0008*/ 	.byte	0x04, 0x17
        /*000a*/ 	.short	(.L_55 - .L_54)
.L_54:
        /*000c*/ 	.word	0x00000000
        /*0010*/ 	.short	0x0003
        /*0012*/ 	.short	0x0018
        /*0014*/ 	.byte	0x00, 0xf0, 0x11, 0x00


	//----- nvinfo : EIATTR_KPARAM_INFO
	.align		4
.L_55:
        /*0018*/ 	.byte	0x04, 0x17
        /*001a*/ 	.short	(.L_57 - .L_56)
.L_56:
        /*001c*/ 	.word	0x00000000
        /*0020*/ 	.short	0x0002
        /*0022*/ 	.short	0x0010
        /*0024*/ 	.byte	0x00, 0xf5, 0x21, 0x00


	//----- nvinfo : EIATTR_KPARAM_INFO
	.align		4
.L_57:
        /*0028*/ 	.byte	0x04, 0x17
        /*002a*/ 	.short	(.L_59 - .L_58)
.L_58:
        /*002c*/ 	.word	0x00000000
        /*0030*/ 	.short	0x0001
        /*0032*/ 	.short	0x0008
        /*0034*/ 	.byte	0x00, 0xf5, 0x21, 0x00


	//----- nvinfo : EIATTR_KPARAM_INFO
	.align		4
.L_59:
        /*0038*/ 	.byte	0x04, 0x17
        /*003a*/ 	.short	(.L_61 - .L_60)
.L_60:
        /*003c*/ 	.word	0x00000000
        /*0040*/ 	.short	0x0000
        /*0042*/ 	.short	0x0000
        /*0044*/ 	.byte	0x00, 0xf5, 0x21, 0x00


	//----- nvinfo : EIATTR_SPARSE_MMA_MASK
	.align		4
.L_61:
        /*0048*/ 	.byte	0x03, 0x50
        /*004a*/ 	.short	0x0000


	//----- nvinfo : EIATTR_MAXREG_COUNT
	.align		4
        /*004c*/ 	.byte	0x03, 0x1b
        /*004e*/ 	.short	0x00ff


	//----- nvinfo : EIATTR_MERCURY_ISA_VERSION
	.align		4
        /*0050*/ 	.byte	0x03, 0x5f
        /*0052*/ 	.short	0x0101


	//----- nvinfo : EIATTR_VRC_CTA_INIT_COUNT
	.align		4
        /*0054*/ 	.byte	0x02, 0x4a
	.zero		1
	.zero		1


	//----- nvinfo : EIATTR_EXIT_INSTR_OFFSETS
	.align		4
        /*0058*/ 	.byte	0x04, 0x1c
        /*005a*/ 	.short	(.L_63 - .L_62)


	//   ....[0]....
.L_62:
        /*005c*/ 	.word	0x00000070


	//   ....[1]....
        /*0060*/ 	.word	0x00000130


	//----- nvinfo : EIATTR_CBANK_PARAM_SIZE
	.align		4
.L_63:
        /*0064*/ 	.byte	0x03, 0x19
        /*0066*/ 	.short	0x001c


	//----- nvinfo : EIATTR_PARAM_CBANK
	.align		4
        /*0068*/ 	.byte	0x04, 0x0a
        /*006a*/ 	.short	(.L_65 - .L_64)
	.align		4
.L_64:
        /*006c*/ 	.word	index@(.nv.constant0._Z10simple_addPKfS0_Pfi)
        /*0070*/ 	.short	0x0380
        /*0072*/ 	.short	0x001c


	//----- nvinfo : EIATTR_SW_WAR
	.align		4
.L_65:
        /*0074*/ 	.byte	0x04, 0x36
        /*0076*/ 	.short	(.L_67 - .L_66)
.L_66:
        /*0078*/ 	.word	0x00000008
.L_67:


//--------------------- .nv.callgraph             --------------------------
	.section	.nv.callgraph,"",@"SHT_CUDA_CALLGRAPH"
	.align	4
	.sectionentsize	8
	.align		4
        /*0000*/ 	.word	0x00000000
	.align		4
        /*0004*/ 	.word	0xffffffff
	.align		4
        /*0008*/ 	.word	0x00000000
	.align		4
        /*000c*/ 	.word	0xfffffffe
	.align		4
        /*0010*/ 	.word	0x00000000
	.align		4
        /*0014*/ 	.word	0xfffffffd
	.align		4
        /*0018*/ 	.word	0x00000000
	.align		4
        /*001c*/ 	.word	0xfffffffc


//--------------------- .text._Z10reduce_sumPKfPfi --------------------------
	.section	.text._Z10reduce_sumPKfPfi,"ax",@progbits
	.align	128
        .global         _Z10reduce_sumPKfPfi
        .type           _Z10reduce_sumPKfPfi,@function
        .size           _Z10reduce_sumPKfPfi,(.L_x_5 - _Z10reduce_sumPKfPfi)
        .other          _Z10reduce_sumPKfPfi,@"STO_CUDA_ENTRY STV_DEFAULT"
_Z10reduce_sumPKfPfi:
.text._Z10reduce_sumPKfPfi:
[----:B------:R-:W-:Y:S01]  /*0000*/  LDC R1, c[0x0][0x37c] ;  /* 0x0000df00ff017b82 */ /* 0x000fe20000000800 */
[----:B------:R-:W0:Y:S01]  /*0010*/  S2R R6, SR_TID.X ;  /* 0x0000000000067919 */ /* 0x000e220000002100 */
[----:B------:R-:W0:Y:S01]  /*0020*/  LDCU UR8, c[0x0][0x360] ;  /* 0x00006c00ff0877ac */ /* 0x000e220008000800 */
[----:B------:R-:W-:Y:S01]  /*0030*/  IMAD.MOV.U32 R4, RZ, RZ, RZ ;  /* 0x000000ffff047224 */ /* 0x000fe200078e00ff */
[----:B------:R-:W0:Y:S01]  /*0040*/  S2R R7, SR_CTAID.X ;  /* 0x0000000000077919 */ /* 0x000e220000002500 */
[----:B------:R-:W1:Y:S01]  /*0050*/  LDCU UR4, c[0x0][0x390] ;  /* 0x00007200ff0477ac */ /* 0x000e620008000800 */
[----:B------:R-:W2:Y:S01]  /*0060*/  LDCU.64 UR6, c[0x0][0x358] ;  /* 0x00006b00ff0677ac */ /* 0x000ea20008000a00 */
[----:B0-----:R-:W-:-:S05]  /*0070*/  IMAD R5, R7, UR8, R6 ;  /* 0x0000000807057c24 */ /* 0x001fca000f8e0206 */
[----:B-1----:R-:W-:-:S13]  /*0080*/  ISETP.GE.AND P0, PT, R5, UR4, PT ;  /* 0x0000000405007c0c */ /* 0x002fda000bf06270 */
[----:B------:R-:W0:Y:S02]  /*0090*/  @!P0 LDC.64 R2, c[0x0][0x380] ;  /* 0x0000e000ff028b82 */ /* 0x000e240000000a00 */
[----:B0-----:R-:W-:-:S05]  /*00a0*/  @!P0 IMAD.WIDE R2, R5, 0x4, R2 ;  /* 0x0000000405028825 */ /* 0x001fca00078e0202 */
[----:B--2---:R-:W2:Y:S01]  /*00b0*/  @!P0 LDG.E.CONSTANT R4, desc[UR6][R2.64] ;  /* 0x0000000602048981 */ /* 0x004ea2000c1e9900 */
[----:B------:R-:W0:Y:S01]  /*00c0*/  S2UR UR5, SR_CgaCtaId ;  /* 0x00000000000579c3 */ /* 0x000e220000008800 */
[----:B------:R-:W-:Y:S01]  /*00d0*/  IMAD.U32 R0, RZ, RZ, UR8 ;  /* 0x00000008ff007e24 */ /* 0x000fe2000f8e00ff */
[----:B------:R-:W-:Y:S01]  /*00e0*/  UMOV UR4, 0x400 ;  /* 0x0000040000047882 */ /* 0x000fe20000000000 */
[----:B------:R-:W-:-:S03]  /*00f0*/  ISETP.NE.AND P0, PT, R6, RZ, PT ;  /* 0x000000ff0600720c */ /* 0x000fc60003f05270 */
[----:B------:R-:W-:Y:S01]  /*0100*/  ISETP.GE.U32.AND P1, PT, R0, 0x2, PT ;  /* 0x000000020000780c */ /* 0x000fe20003f26070 */
[----:B0-----:R-:W-:-:S06]  /*0110*/  ULEA UR4, UR5, UR4, 0x18 ;  /* 0x0000000405047291 */ /* 0x001fcc000f8ec0ff */
[----:B------:R-:W-:-:S05]  /*0120*/  LEA R5, R6, UR4, 0x2 ;  /* 0x0000000406057c11 */ /* 0x000fca000f8e10ff */
[----:B--2---:R0:W-:Y:S01]  /*0130*/  STS [R5], R4 ;  /* 0x0000000405007388 */ /* 0x0041e20000000800 */
[----:B------:R-:W-:Y:S06]  /*0140*/  BAR.SYNC.DEFER_BLOCKING 0x0 ;  /* 0x0000000000007b1d */ /* 0x000fec0000010000 */
[----:B------:R-:W-:Y:S05]  /*0150*/  @!P1 BRA `(.L_x_0) ;  /* 0x00000000002c9947 */ /* 0x000fea0003800000 */
.L_x_1:
[----:B------:R-:W-:-:S04]  /*0160*/  SHF.R.U32.HI R8, RZ, 0x1, R0 ;  /* 0x00000001ff087819 */ /* 0x000fc80000011600 */
[----:B------:R-:W-:-:S13]  /*0170*/  ISETP.GE.U32.AND P1, PT, R6, R8, PT ;  /* 0x000000080600720c */ /* 0x000fda0003f26070 */
[----:B------:R-:W-:Y:S01]  /*0180*/  @!P1 LEA R2, R8, R5, 0x2 ;  /* 0x0000000508029211 */ /* 0x000fe200078e10ff */
[----:B------:R-:W-:Y:S05]  /*0190*/  @!P1 LDS R3, [R5] ;  /* 0x0000000005039984 */ /* 0x000fea0000000800 */
[----:B------:R-:W0:Y:S02]  /*01a0*/  @!P1 LDS R2, [R2] ;  /* 0x0000000002029984 */ /* 0x000e240000000800 */
[----:B0-----:R-:W-:-:S05]  /*01b0*/  @!P1 FADD R4, R2, R3 ;  /* 0x0000000302049221 */ /* 0x001fca0000000000 */
[----:B------:R1:W-:Y:S01]  /*01c0*/  @!P1 STS [R5], R4 ;  /* 0x0000000405009388 */ /* 0x0003e20000000800 */
[----:B------:R-:W-:Y:S01]  /*01d0*/  BAR.SYNC.DEFER_BLOCKING 0x0 ;  /* 0x0000000000007b1d */ /* 0x000fe20000010000 */
[----:B------:R-:W-:Y:S01]  /*01e0*/  ISETP.GT.U32.AND P1, PT, R0, 0x3, PT ;  /* 0x000000030000780c */ /* 0x000fe20003f24070 */
[----:B------:R-:W-:-:S12]  /*01f0*/  IMAD.MOV.U32 R0, RZ, RZ, R8 ;  /* 0x000000ffff007224 */ /* 0x000fd800078e0008 */
[----:B-1----:R-:W-:Y:S05]  /*0200*/  @P1 BRA `(.L_x_1) ;  /* 0xfffffffc00d41947 */ /* 0x002fea000383ffff */
.L_x_0:
[----:B------:R-:W-:Y:S05]  /*0210*/  @P0 EXIT ;  /* 0x000000000000094d */ /* 0x000fea0003800000 */
[----:B------:R-:W1:Y:S01]  /*0220*/  S2UR UR5, SR_CgaCtaId ;  /* 0x00000000000579c3 */ /* 0x000e620000008800 */
[----:B------:R-:W-:-:S07]  /*0230*/  UMOV UR4, 0x400 ;  /* 0x0000040000047882 */ /* 0x000fce0000000000 */
[----:B------:R-:W2:Y:S01]  /*0240*/  LDC.64 R2, c[0x0][0x388] ;  /* 0x0000e200ff027b82 */ /* 0x000ea20000000a00 */
[----:B-1----:R-:W-:Y:S01]  /*0250*/  ULEA UR4, UR5, UR4, 0x18 ;  /* 0x0000000405047291 */ /* 0x002fe2000f8ec0ff */
[----:B--2---:R-:W-:-:S08]  /*0260*/  IMAD.WIDE.U32 R2, R7, 0x4, R2 ;  /* 0x0000000407027825 */ /* 0x004fd000078e0002 */
[----:B0-----:R-:W0:Y:S04]  /*0270*/  LDS R5, [UR4] ;  /* 0x00000004ff057984 */ /* 0x001e280008000800 */
[----:B0-----:R-:W-:Y:S01]  /*0280*/  STG.E desc[UR6][R2.64], R5 ;  /* 0x0000000502007986 */ /* 0x001fe2000c101906 */
[----:B------:R-:W-:Y:S05]  /*0290*/  EXIT ;  /* 0x000000000000794d */ /* 0x000fea0003800000 */
.L_x_2:
[----:B------:R-:W-:-:S00]  /*02a0*/  BRA `(.L_x_2) ;  /* 0xfffffffc00fc7947 */ /* 0x000fc0000383ffff */
[----:B------:R-:W-:-:S00]  /*02b0*/  NOP ;  /* 0x0000000000007918 */ /* 0x000fc00000000000 */
        /* <DEDUP_REMOVED lines=12> */
.L_x_5:


//--------------------- .text._Z10fma_kernelPKfS0_S0_Pffi --------------------------
	.section	.text._Z10fma_kernelPKfS0_S0_Pffi,"ax",@progbits
	.align	128
        .global         _Z10fma_kernelPKfS0_S0_Pffi
        .type           _Z10fma_kernelPKfS0_S0_Pffi,@function
        .size           _Z10fma_kernelPKfS0_S0_Pffi,(.L_x_6 - _Z10fma_kernelPKfS0_S0_Pffi)
        .other          _Z10fma_kernelPKfS0_S0_Pffi,@"STO_CUDA_ENTRY STV_DEFAULT"
_Z10fma_kernelPKfS0_S0_Pffi:
.text._Z10fma_kernelPKfS0_S0_Pffi:
[----:B------:R-:W-:Y:S01]  /*0000*/  LDC R1, c[0x0][0x37c] ;  /* 0x0000df00ff017b82 */ /* 0x000fe20000000800 */
[----:B------:R-:W0:Y:S07]  /*0010*/  S2R R0, SR_TID.X ;  /* 0x0000000000007919 */ /* 0x000e2e0000002100 */
[----:B------:R-:W0:Y:S01]  /*0020*/  S2UR UR4, SR_CTAID.X ;  /* 0x00000000000479c3 */ /* 0x000e220000002500 */
[----:B------:R-:W1:Y:S07]  /*0030*/  LDCU UR5, c[0x0][0x3a4] ;  /* 0x00007480ff0577ac */ /* 0x000e6e0008000800 */
[----:B------:R-:W0:Y:S02]  /*0040*/  LDC R11, c[0x0][0x360] ;  /* 0x0000d800ff0b7b82 */ /* 0x000e240000000800 */
[----:B0-----:R-:W-:-:S05]  /*0050*/  IMAD R11, R11, UR4, R0 ;  /* 0x000000040b0b7c24 */ /* 0x001fca000f8e0200 */
[----:B-1----:R-:W-:-:S13]  /*0060*/  ISETP.GE.AND P0, PT, R11, UR5, PT ;  /* 0x000000050b007c0c */ /* 0x002fda000bf06270 */
[----:B------:R-:W-:Y:S05]  /*0070*/  @P0 EXIT ;  /* 0x000000000000094d */ /* 0x000fea0003800000 */
[----:B------:R-:W0:Y:S01]  /*0080*/  LDC.64 R6, c[0x0][0x390] ;  /* 0x0000e400ff067b82 */ /* 0x000e220000000a00 */
[----:B------:R-:W1:Y:S01]  /*0090*/  LDCU.64 UR4, c[0x0][0x358] ;  /* 0x00006b00ff0477ac */ /* 0x000e620008000a00 */
[----:B------:R-:W2:Y:S06]  /*00a0*/  LDCU UR6, c[0x0][0x3a0] ;  /* 0x00007400ff0677ac */ /* 0x000eac0008000800 */
[----:B------:R-:W3:Y:S08]  /*00b0*/  LDC.64 R2, c[0x0][0x380] ;  /* 0x0000e000ff027b82 */ /* 0x000ef00000000a00 */
[----:B------:R-:W4:Y:S01]  /*00c0*/  LDC.64 R4, c[0x0][0x388] ;  /* 0x0000e200ff047b82 */ /* 0x000f220000000a00 */
[----:B0-----:R-:W-:-:S07]  /*00d0*/  IMAD.WIDE R6, R11, 0x4, R6 ;  /* 0x000000040b067825 */ /* 0x001fce00078e0206 */
[----:B------:R-:W0:Y:S01]  /*00e0*/  LDC.64 R8, c[0x0][0x398] ;  /* 0x0000e600ff087b82 */ /* 0x000e220000000a00 */
[----:B-1----:R-:W2:Y:S01]  /*00f0*/  LDG.E.CONSTANT R6, desc[UR4][R6.64] ;  /* 0x0000000406067981 */ /* 0x002ea2000c1e9900 */
[----:B---3--:R-:W-:-:S06]  /*0100*/  IMAD.WIDE R2, R11, 0x4, R2 ;  /* 0x000000040b027825 */ /* 0x008fcc00078e0202 */
[----:B------:R-:W3:Y:S01]  /*0110*/  LDG.E.CONSTANT R2, desc[UR4][R2.64] ;  /* 0x0000000402027981 */ /* 0x000ee2000c1e9900 */
[----:B----4-:R-:W-:-:S06]  /*0120*/  IMAD.WIDE R4, R11, 0x4, R4 ;  /* 0x000000040b047825 */ /* 0x010fcc00078e0204 */
[----:B------:R-:W3:Y:S01]  /*0130*/  LDG.E.CONSTANT R5, desc[UR4][R4.64] ;  /* 0x0000000404057981 */ /* 0x000ee2000c1e9900 */
[----:B0-----:R-:W-:-:S04]  /*0140*/  IMAD.WIDE R8, R11, 0x4, R8 ;  /* 0x000000040b087825 */ /* 0x001fc800078e0208 */
[----:B--2---:R-:W-:-:S04]  /*0150*/  FMUL R13, R6, UR6 ;  /* 0x00000006060d7c20 */ /* 0x004fc80008400000 */
[----:B---3--:R-:W-:-:S05]  /*0160*/  FFMA R13, R2, R5, R13 ;  /* 0x00000005020d7223 */ /* 0x008fca000000000d */
[----:B------:R-:W-:Y:S01]  /*0170*/  STG.E desc[UR4][R8.64], R13 ;  /* 0x0000000d08007986 */ /* 0x000fe2000c101904 */
[----:B------:R-:W-:Y:S05]  /*0180*/  EXIT ;  /* 0x000000000000794d */ /* 0x000fea0003800000 */
.L_x_3:
        /* <DEDUP_REMOVED lines=15> */
.L_x_6:


//--------------------- .text._Z10simple_addPKfS0_Pfi --------------------------
	.section	.text._Z10simple_addPKfS0_Pfi,"ax",@progbits
	.align	128
        .global         _Z10simple_addPKfS0_Pfi
        .type           _Z10simple_addPKfS0_Pfi,@function
        .size           _Z10simple_addPKfS0_Pfi,(.L_x_7 - _Z10simple_addPKfS0_Pfi)
        .other          _Z10simple_addPKfS0_Pfi,@"STO_CUDA_ENTRY STV_DEFAULT"
_Z10simple_addPKfS0_Pfi:
.text._Z10simple_addPKfS0_Pfi:
        /* <DEDUP_REMOVED lines=9> */
[----:B------:R-:W1:Y:S07]  /*0090*/  LDCU.64 UR4, c[0x0][0x358] ;  /* 0x00006b00ff0477ac */ /* 0x000e6e0008000a00 */
[----:B------:R-:W2:Y:S08]  /*00a0*/  LDC.64 R4, c[0x0][0x388] ;  /* 0x0000e200ff047b82 */ /* 0x000eb00000000a00 */
[----:B------:R-:W3:Y:S01]  /*00b0*/  LDC.64 R6, c[0x0][0x390] ;  /* 0x0000e400ff067b82 */ /* 0x000ee20000000a00 */
[----:B0-----:R-:W-:-:S06]  /*00c0*/  IMAD.WIDE R2, R9, 0x4, R2 ;  /* 0x0000000409027825 */ /* 0x001fcc00078e0202 */
[----:B-1----:R-:W4:Y:S01]  /*00d0*/  LDG.E.CONSTANT R2, desc[UR4][R2.64] ;  /* 0x0000000402027981 */ /* 0x002f22000c1e9900 */
[----:B--2---:R-:W-:-:S06]  /*00e0*/  IMAD.WIDE R4, R9, 0x4, R4 ;  /* 0x0000000409047825 */ /* 0x004fcc00078e0204 */
[----:B------:R-:W4:Y:S01]  /*00f0*/  LDG.E.CONSTANT R5, desc[UR4][R4.64] ;  /* 0x0000000404057981 */ /* 0x000f22000c1e9900 */
[----:B---3--:R-:W-:-:S04]  /*0100*/  IMAD.WIDE R6, R9, 0x4, R6 ;  /* 0x0000000409067825 */ /* 0x008fc800078e0206 */
[----:B----4-:R-:W-:-:S05]  /*0110*/  FADD R9, R2, R5 ;  /* 0x0000000502097221 */ /* 0x010fca0000000000 */
[----:B------:R-:W-:Y:S01]  /*0120*/  STG.E desc[UR4][R6.64], R9 ;  /* 0x0000000906007986 */ /* 0x000fe2000c101904 */
[----:B------:R-:W-:Y:S05]  /*0130*/  EXIT ;  /* 0x000000000000794d */ /* 0x000fea0003800000 */
.L_x_4:
        /* <DEDUP_REMOVED lines=12> */
.L_x_7:


//--------------------- .nv.shared._Z10reduce_sumPKfPfi --------------------------
	.section	.nv.shared._Z10reduce_sumPKfPfi,"aw",@nobits
	.sectionflags	@""
	.align	16
	.zero		1024


//--------------------- .nv.shared.reserved.0     --------------------------
	.section	.nv.shared.reserved.0,"aw",@nobits
	.weak		__nv_reservedSMEM_offset_0_alias
	.size		__nv_reservedSMEM_offset_0_alias, 0, 64
	.other		__nv_reservedSMEM_offset_0_alias,@"STO_CUDA_RESERVED_SHARED STV_DEFAULT"
__nv_reservedSMEM_offset_0_alias:
	.zero		0
	.zero		64


//--------------------- .nv.shared._Z10fma_kernelPKfS0_S0_Pffi --------------------------
	.section	.nv.shared._Z10fma_kernelPKfS0_S0_Pffi,"aw",@nobits
	.sectionflags	@""
	.align	16
	.zero		1024


//--------------------- .nv.shared._Z10simple_addPKfS0_Pfi --------------------------
	.section	.nv.shared._Z10simple_addPKfS0_Pfi,"aw",@nobits
	.sectionflags	@""
	.align	16
	.zero		1024


//--------------------- .nv.constant0._Z10reduce_sumPKfPfi --------------------------
	.section	.nv.constant0._Z10reduce_sumPKfPfi,"a",@progbits
	.sectionflags	@""
	.align	4
.nv.constant0._Z10reduce_sumPKfPfi:
	.zero		916


//--------------------- .nv.constant0._Z10fma_kernelPKfS0_S0_Pffi --------------------------
	.section	.nv.constant0._Z10fma_kernelPKfS0_S0_Pffi,"a",@progbits
	.sectionflags	@""
	.align	4
.nv.constant0._Z10fma_kernelPKfS0_S0_Pffi:
	.zero		936


//--------------------- .nv.constant0._Z10simple_addPKfS0_Pfi --------------------------
	.section	.nv.constant0._Z10simple_addPKfS0_Pfi,"a",@progbits
	.sectionflags	@""
	.align	4
.nv.constant0._Z10simple_addPKfS0_Pfi:
	.zero		924


//--------------------- SYMBOLS --------------------------

	.type		.nv.reservedSmem.offset0,@object
	.size		.nv.reservedSmem.offset0,0x4
	.type		.nv.reservedSmem.cap,@object
	.size		.nv.reservedSmem.cap,0x4
